	.headerflags	@"EF_CUDA_TEXMODE_UNIFIED EF_CUDA_64BIT_ADDRESS EF_CUDA_ACCELERATORS EF_CUDA_SM90 EF_CUDA_VIRTUAL_SM(EF_CUDA_SM90)"
	.elftype	@"ET_EXEC"


//--------------------- .nv.info                  --------------------------
	.section	.nv.info,"",@"SHT_CUDA_INFO"
	.align	4


	//----- nvinfo : EIATTR_REGCOUNT
	.align		4
        /*0000*/ 	.byte	0x04, 0x2f
        /*0002*/ 	.short	(.L_2 - .L_1)
	.align		4
.L_1:
        /*0004*/ 	.word	index@(triton_poi_fused_add_mul_native_layer_norm_7)
        /*0008*/ 	.word	0x0000001d


	//----- nvinfo : EIATTR_MIN_STACK_SIZE
	.align		4
.L_2:
        /*000c*/ 	.byte	0x04, 0x12
        /*000e*/ 	.short	(.L_4 - .L_3)
	.align		4
.L_3:
        /*0010*/ 	.word	index@(triton_poi_fused_add_mul_native_layer_norm_7)
        /*0014*/ 	.word	0x00000000


	//----- nvinfo : EIATTR_FRAME_SIZE
	.align		4
.L_4:
        /*0018*/ 	.byte	0x04, 0x11
        /*001a*/ 	.short	(.L_6 - .L_5)
	.align		4
.L_5:
        /*001c*/ 	.word	index@(triton_poi_fused_add_mul_native_layer_norm_7)
        /*0020*/ 	.word	0x00000000


	//----- nvinfo : EIATTR_MIN_STACK_SIZE
	.align		4
.L_6:
        /*0024*/ 	.byte	0x04, 0x12
        /*0026*/ 	.short	(.L_8 - .L_7)
	.align		4
.L_7:
        /*0028*/ 	.word	index@(triton_poi_fused_add_mul_native_layer_norm_7)
        /*002c*/ 	.word	0x00000000
.L_8:


//--------------------- .nv.info.triton_poi_fused_add_mul_native_layer_norm_7 --------------------------
	.section	.nv.info.triton_poi_fused_add_mul_native_layer_norm_7,"",@"SHT_CUDA_INFO"
	.sectionflags	@""
	.align	4


	//----- nvinfo : EIATTR_CUDA_API_VERSION
	.align		4
        /*0000*/ 	.byte	0x04, 0x37
        /*0002*/ 	.short	(.L_10 - .L_9)
.L_9:
        /*0004*/ 	.word	0x0000007c


	//----- nvinfo : EIATTR_KPARAM_INFO
	.align		4
.L_10:
        /*0008*/ 	.byte	0x04, 0x17
        /*000a*/ 	.short	(.L_12 - .L_11)
.L_11:
        /*000c*/ 	.word	0x00000000
        /*0010*/ 	.short	0x0008
        /*0012*/ 	.short	0x0040
        /*0014*/ 	.byte	0x00, 0xf0, 0x11, 0x00


	//----- nvinfo : EIATTR_KPARAM_INFO
	.align		4
.L_12:
        /*0018*/ 	.byte	0x04, 0x17
        /*001a*/ 	.short	(.L_14 - .L_13)
.L_13:
        /*001c*/ 	.word	0x00000000
        /*0020*/ 	.short	0x0007
        /*0022*/ 	.short	0x0038
        /*0024*/ 	.byte	0x00, 0xf4, 0x21, 0x00


	//----- nvinfo : EIATTR_KPARAM_INFO
	.align		4
.L_14:
        /*0028*/ 	.byte	0x04, 0x17
        /*002a*/ 	.short	(.L_16 - .L_15)
.L_15:
        /*002c*/ 	.word	0x00000000
        /*0030*/ 	.short	0x0006
        /*0032*/ 	.short	0x0030
        /*0034*/ 	.byte	0x00, 0xf4, 0x21, 0x00


	//----- nvinfo : EIATTR_KPARAM_INFO
	.align		4
.L_16:
        /*0038*/ 	.byte	0x04, 0x17
        /*003a*/ 	.short	(.L_18 - .L_17)
.L_17:
        /*003c*/ 	.word	0x00000000
        /*0040*/ 	.short	0x0005
        /*0042*/ 	.short	0x0028
        /*0044*/ 	.byte	0x00, 0xf4, 0x21, 0x00


	//----- nvinfo : EIATTR_KPARAM_INFO
	.align		4
.L_18:
        /*0048*/ 	.byte	0x04, 0x17
        /*004a*/ 	.short	(.L_20 - .L_19)
.L_19:
        /*004c*/ 	.word	0x00000000
        /*0050*/ 	.short	0x0004
        /*0052*/ 	.short	0x0020
        /*0054*/ 	.byte	0x00, 0xf4, 0x21, 0x00


	//----- nvinfo : EIATTR_KPARAM_INFO
	.align		4
.L_20:
        /*0058*/ 	.byte	0x04, 0x17
        /*005a*/ 	.short	(.L_22 - .L_21)
.L_21:
        /*005c*/ 	.word	0x00000000
        /*0060*/ 	.short	0x0003
        /*0062*/ 	.short	0x0018
        /*0064*/ 	.byte	0x00, 0xf4, 0x21, 0x00


	//----- nvinfo : EIATTR_KPARAM_INFO
	.align		4
.L_22:
        /*0068*/ 	.byte	0x04, 0x17
        /*006a*/ 	.short	(.L_24 - .L_23)
.L_23:
        /*006c*/ 	.word	0x00000000
        /*0070*/ 	.short	0x0002
        /*0072*/ 	.short	0x0010
        /*0074*/ 	.byte	0x00, 0xf4, 0x21, 0x00


	//----- nvinfo : EIATTR_KPARAM_INFO
	.align		4
.L_24:
        /*0078*/ 	.byte	0x04, 0x17
        /*007a*/ 	.short	(.L_26 - .L_25)
.L_25:
        /*007c*/ 	.word	0x00000000
        /*0080*/ 	.short	0x0001
        /*0082*/ 	.short	0x0008
        /*0084*/ 	.byte	0x00, 0xf4, 0x21, 0x00


	//----- nvinfo : EIATTR_KPARAM_INFO
	.align		4
.L_26:
        /*0088*/ 	.byte	0x04, 0x17
        /*008a*/ 	.short	(.L_28 - .L_27)
.L_27:
        /*008c*/ 	.word	0x00000000
        /*0090*/ 	.short	0x0000
        /*0092*/ 	.short	0x0000
        /*0094*/ 	.byte	0x00, 0xf4, 0x21, 0x00


	//----- nvinfo : EIATTR_SPARSE_MMA_MASK
	.align		4
.L_28:
        /*0098*/ 	.byte	0x03, 0x50
        /*009a*/ 	.short	0x0000


	//----- nvinfo : EIATTR_MAXREG_COUNT
	.align		4
        /*009c*/ 	.byte	0x03, 0x1b
        /*009e*/ 	.short	0x00ff


	//----- nvinfo : EIATTR_EXIT_INSTR_OFFSETS
	.align		4
        /*00a0*/ 	.byte	0x04, 0x1c
        /*00a2*/ 	.short	(.L_30 - .L_29)


	//   ....[0]....
.L_29:
        /*00a4*/ 	.word	0x000003c0


	//   ....[1]....
        /*00a8*/ 	.word	0x000003e0


	//----- nvinfo : EIATTR_REQNTID
	.align		4
.L_30:
        /*00ac*/ 	.byte	0x04, 0x10
        /*00ae*/ 	.short	(.L_32 - .L_31)
.L_31:
        /*00b0*/ 	.word	0x00000020
        /*00b4*/ 	.word	0x00000001
        /*00b8*/ 	.word	0x00000001


	//----- nvinfo : EIATTR_CBANK_PARAM_SIZE
	.align		4
.L_32:
        /*00bc*/ 	.byte	0x03, 0x19
        /*00be*/ 	.short	0x0044


	//----- nvinfo : EIATTR_PARAM_CBANK
	.align		4
        /*00c0*/ 	.byte	0x04, 0x0a
        /*00c2*/ 	.short	(.L_34 - .L_33)
	.align		4
.L_33:
        /*00c4*/ 	.word	index@(.nv.constant0.triton_poi_fused_add_mul_native_layer_norm_7)
        /*00c8*/ 	.short	0x0210
        /*00ca*/ 	.short	0x0044


	//----- nvinfo : EIATTR_SW_WAR
	.align		4
.L_34:
        /*00cc*/ 	.byte	0x04, 0x36
        /*00ce*/ 	.short	(.L_36 - .L_35)
.L_35:
        /*00d0*/ 	.word	0x00000008
.L_36:


//--------------------- .nv.callgraph             --------------------------
	.section	.nv.callgraph,"",@"SHT_CUDA_CALLGRAPH"
	.align	4
	.sectionentsize	8
	.align		4
        /*0000*/ 	.word	0x00000000
	.align		4
        /*0004*/ 	.word	0xffffffff
	.align		4
        /*0008*/ 	.word	0x00000000
	.align		4
        /*000c*/ 	.word	0xfffffffe
	.align		4
        /*0010*/ 	.word	0x00000000
	.align		4
        /*0014*/ 	.word	0xfffffffd
	.align		4
        /*0018*/ 	.word	0x00000000
	.align		4
        /*001c*/ 	.word	0xfffffffc


//--------------------- .nv.constant4             --------------------------
	.section	.nv.constant4,"a",@progbits
	.align	8
	.align		8
.nv.constant4:
        /*0000*/ 	.dword	_$_str


//--------------------- .text.triton_poi_fused_add_mul_native_layer_norm_7 --------------------------
	.section	.text.triton_poi_fused_add_mul_native_layer_norm_7,"ax",@progbits
	.align	128
        .global         triton_poi_fused_add_mul_native_layer_norm_7
        .type           triton_poi_fused_add_mul_native_layer_norm_7,@function
        .size           triton_poi_fused_add_mul_native_layer_norm_7,(.L_x_1 - triton_poi_fused_add_mul_native_layer_norm_7)
        .other          triton_poi_fused_add_mul_native_layer_norm_7,@"STO_CUDA_ENTRY STV_DEFAULT"
triton_poi_fused_add_mul_native_layer_norm_7:
.text.triton_poi_fused_add_mul_native_layer_norm_7:
[----:B------:R-:W0:Y:S01]  /*0000*/  LDC R1, c[0x0][0x28] ;  /* 0x00000a00ff017b82 */ /* 0x000e220000000800 */
[----:B------:R-:W1:Y:S07]  /*0010*/  S2R R0, SR_TID.X ;  /* 0x0000000000007919 */ /* 0x000e6e0000002100 */
[----:B------:R-:W2:Y:S01]  /*0020*/  LDC.64 R14, c[0x0][0x230] ;  /* 0x00008c00ff0e7b82 */ /* 0x000ea20000000a00 */
[----:B------:R-:W-:Y:S01]  /*0030*/  HFMA2.MMA R26, -RZ, RZ, 0, 0 ;  /* 0x00000000ff1a7435 */ /* 0x000fe200000001ff */
[----:B------:R-:W-:Y:S01]  /*0040*/  CS2R R24, SRZ ;  /* 0x0000000000187805 */ /* 0x000fe2000001ff00 */
[----:B------:R-:W3:Y:S01]  /*0050*/  S2R R3, SR_CTAID.X ;  /* 0x0000000000037919 */ /* 0x000ee20000002500 */
[----:B------:R-:W-:-:S04]  /*0060*/  ULDC.64 UR4, c[0x0][0x208] ;  /* 0x0000820000047ab9 */ /* 0x000fc80000000a00 */
[----:B------:R-:W4:Y:S08]  /*0070*/  LDC.64 R12, c[0x0][0x228] ;  /* 0x00008a00ff0c7b82 */ /* 0x000f300000000a00 */
[----:B------:R-:W5:Y:S08]  /*0080*/  LDC.64 R6, c[0x0][0x210] ;  /* 0x00008400ff067b82 */ /* 0x000f700000000a00 */
[----:B------:R-:W5:Y:S01]  /*0090*/  LDC.64 R8, c[0x0][0x218] ;  /* 0x00008600ff087b82 */ /* 0x000f620000000a00 */
[----:B-1----:R-:W-:-:S07]  /*00a0*/  SHF.L.U32 R0, R0, 0x1, RZ ;  /* 0x0000000100007819 */ /* 0x002fce00000006ff */
[----:B------:R-:W1:Y:S01]  /*00b0*/  LDC.64 R10, c[0x0][0x220] ;  /* 0x00008800ff0a7b82 */ /* 0x000e620000000a00 */
[----:B------:R-:W-:-:S04]  /*00c0*/  LOP3.LUT R0, R0, 0x3e, RZ, 0xc0, !PT ;  /* 0x0000003e00007812 */ /* 0x000fc800078ec0ff */
[----:B---3--:R-:W-:-:S03]  /*00d0*/  LEA R0, R3, R0, 0x6 ;  /* 0x0000000003007211 */ /* 0x008fc600078e30ff */
[----:B------:R-:W3:Y:S01]  /*00e0*/  LDC.64 R16, c[0x0][0x238] ;  /* 0x00008e00ff107b82 */ /* 0x000ee20000000a00 */
[----:B------:R-:W-:Y:S02]  /*00f0*/  SHF.R.S32.HI R3, RZ, 0x1f, R0 ;  /* 0x0000001fff037819 */ /* 0x000fe40000011400 */
[----:B------:R-:W-:Y:S02]  /*0100*/  ISETP.GE.AND P0, PT, R0, 0x40, PT ;  /* 0x000000400000780c */ /* 0x000fe40003f06270 */
[----:B------:R-:W-:-:S03]  /*0110*/  LEA.HI R20, R3, R0, RZ, 0x2 ;  /* 0x0000000003147211 */ /* 0x000fc600078f10ff */
[----:B------:R-:W3:Y:S01]  /*0120*/  LDC.64 R18, c[0x0][0x240] ;  /* 0x00009000ff127b82 */ /* 0x000ee20000000a00 */
[----:B------:R-:W-:Y:S02]  /*0130*/  CS2R R2, SRZ ;  /* 0x0000000000027805 */ /* 0x000fe4000001ff00 */
[----:B------:R-:W-:-:S05]  /*0140*/  SHF.R.S32.HI R21, RZ, 0x2, R20 ;  /* 0x00000002ff157819 */ /* 0x000fca0000011414 */
[----:B--2---:R-:W-:-:S05]  /*0150*/  IMAD.WIDE R14, R21, 0x4, R14 ;  /* 0x00000004150e7825 */ /* 0x004fca00078e020e */
[----:B------:R-:W2:Y:S01]  /*0160*/  @!P0 LDG.E.EL R25, desc[UR4][R14.64] ;  /* 0x000000040e198981 */ /* 0x000ea2000c2e1900 */
[----:B----4-:R-:W-:Y:S01]  /*0170*/  IMAD.WIDE R12, R21, 0x4, R12 ;  /* 0x00000004150c7825 */ /* 0x010fe200078e020c */
[----:B------:R-:W-:Y:S02]  /*0180*/  CS2R R4, SRZ ;  /* 0x0000000000047805 */ /* 0x000fe4000001ff00 */
[----:B------:R4:W2:Y:S01]  /*0190*/  @!P0 LDG.E.EL R26, desc[UR4][R14.64] ;  /* 0x000000040e1a8981 */ /* 0x0008a2000c2e1900 */
[----:B------:R-:W-:Y:S01]  /*01a0*/  LOP3.LUT R21, R20, 0xfffffffc, RZ, 0xc0, !PT ;  /* 0xfffffffc14157812 */ /* 0x000fe200078ec0ff */
[C---:B-----5:R-:W-:Y:S01]  /*01b0*/  IMAD.WIDE R6, R0.reuse, 0x4, R6 ;  /* 0x0000000400067825 */ /* 0x060fe200078e0206 */
[----:B------:R-:W-:Y:S02]  /*01c0*/  MOV R20, RZ ;  /* 0x000000ff00147202 */ /* 0x000fe40000000f00 */
[----:B------:R-:W-:Y:S01]  /*01d0*/  CS2R R22, SRZ ;  /* 0x0000000000167805 */ /* 0x000fe2000001ff00 */
[----:B------:R-:W5:Y:S01]  /*01e0*/  @!P0 LDG.E.EL R24, desc[UR4][R12.64] ;  /* 0x000000040c188981 */ /* 0x000f62000c2e1900 */
[----:B0-----:R-:W-:Y:S01]  /*01f0*/  IMAD.WIDE R8, R0, 0x4, R8 ;  /* 0x0000000400087825 */ /* 0x001fe200078e0208 */
[----:B------:R-:W-:-:S02]  /*0200*/  IADD3 R21, R0, -R21, RZ ;  /* 0x8000001500157210 */ /* 0x000fc40007ffe0ff */
[----:B------:R3:W5:Y:S01]  /*0210*/  @!P0 LDG.E.64 R2, desc[UR4][R6.64] ;  /* 0x0000000406028981 */ /* 0x000762000c1e1b00 */
[----:B-1----:R-:W-:-:S03]  /*0220*/  IMAD.WIDE R10, R0, 0x4, R10 ;  /* 0x00000004000a7825 */ /* 0x002fc600078e020a */
[----:B------:R0:W5:Y:S04]  /*0230*/  @!P0 LDG.E.64 R4, desc[UR4][R8.64] ;  /* 0x0000000408048981 */ /* 0x000168000c1e1b00 */
[----:B------:R1:W5:Y:S01]  /*0240*/  @!P0 LDG.E.EL R20, desc[UR4][R12.64] ;  /* 0x000000040c148981 */ /* 0x000362000c2e1900 */
[----:B----4-:R-:W-:Y:S01]  /*0250*/  CS2R R14, SRZ ;  /* 0x00000000000e7805 */ /* 0x010fe2000001ff00 */
[C---:B---3--:R-:W-:Y:S02]  /*0260*/  IMAD.WIDE R6, R21.reuse, 0x4, R16 ;  /* 0x0000000415067825 */ /* 0x048fe400078e0210 */
[----:B------:R5:W3:Y:S01]  /*0270*/  @!P0 LDG.E.64 R22, desc[UR4][R10.64] ;  /* 0x000000040a168981 */ /* 0x000ae2000c1e1b00 */
[----:B------:R-:W-:Y:S01]  /*0280*/  CS2R R16, SRZ ;  /* 0x0000000000107805 */ /* 0x000fe2000001ff00 */
[----:B0-----:R-:W-:-:S02]  /*0290*/  IMAD.WIDE R8, R21, 0x4, R18 ;  /* 0x0000000415087825 */ /* 0x001fc400078e0212 */
[----:B------:R-:W4:Y:S01]  /*02a0*/  @!P0 LDG.E.EL.64 R14, desc[UR4][R6.64] ;  /* 0x00000004060e8981 */ /* 0x000f22000c2e1b00 */
[----:B-1----:R-:W0:Y:S03]  /*02b0*/  LDC.64 R12, c[0x0][0x248] ;  /* 0x00009200ff0c7b82 */ /* 0x002e260000000a00 */
[----:B------:R-:W4:Y:S01]  /*02c0*/  @!P0 LDG.E.EL.64 R16, desc[UR4][R8.64] ;  /* 0x0000000408108981 */ /* 0x000f22000c2e1b00 */
[----:B--2---:R-:W-:Y:S01]  /*02d0*/  FADD R25, R25, 9.9999997473787516356e-06 ;  /* 0x3727c5ac19197421 */ /* 0x004fe20000000000 */
[----:B------:R-:W-:-:S05]  /*02e0*/  FADD R26, R26, 9.9999997473787516356e-06 ;  /* 0x3727c5ac1a1a7421 */ /* 0x000fca0000000000 */
[----:B------:R-:W-:Y:S08]  /*02f0*/  MUFU.RSQ R25, R25 ;  /* 0x0000001900197308 */ /* 0x000ff00000001400 */
[----:B------:R-:W1:Y:S01]  /*0300*/  MUFU.RSQ R26, R26 ;  /* 0x0000001a001a7308 */ /* 0x000e620000001400 */
[----:B-----5:R-:W-:Y:S01]  /*0310*/  LOP3.LUT R11, R24, 0x80000000, RZ, 0x3c, !PT ;  /* 0x80000000180b7812 */ /* 0x020fe200078e3cff */
[----:B------:R-:W-:Y:S01]  /*0320*/  FADD R19, R4, R2 ;  /* 0x0000000204137221 */ /* 0x000fe20000000000 */
[----:B------:R-:W-:Y:S01]  /*0330*/  FADD R2, R5, R3 ;  /* 0x0000000305027221 */ /* 0x000fe20000000000 */
[----:B------:R-:W-:-:S03]  /*0340*/  LOP3.LUT R20, R20, 0x80000000, RZ, 0x3c, !PT ;  /* 0x8000000014147812 */ /* 0x000fc600078e3cff */
[----:B---3--:R-:W-:Y:S02]  /*0350*/  FFMA R11, R2, R23, R11 ;  /* 0x00000017020b7223 */ /* 0x008fe4000000000b */
[----:B------:R-:W-:Y:S02]  /*0360*/  FFMA R20, R19, R22, R20 ;  /* 0x0000001613147223 */ /* 0x000fe40000000014 */
[----:B-1----:R-:W-:Y:S02]  /*0370*/  FMUL R4, R26, R11 ;  /* 0x0000000b1a047220 */ /* 0x002fe40000400000 */
[----:B------:R-:W-:Y:S01]  /*0380*/  FMUL R5, R25, R20 ;  /* 0x0000001419057220 */ /* 0x000fe20000400000 */
[----:B0-----:R-:W-:-:S04]  /*0390*/  IMAD.WIDE R2, R0, 0x4, R12 ;  /* 0x0000000400027825 */ /* 0x001fc800078e020c */
[----:B----4-:R-:W-:Y:S01]  /*03a0*/  FFMA R15, R4, R15, R17 ;  /* 0x0000000f040f7223 */ /* 0x010fe20000000011 */
[----:B------:R-:W-:Y:S01]  /*03b0*/  FFMA R14, R5, R14, R16 ;  /* 0x0000000e050e7223 */ /* 0x000fe20000000010 */
[----:B------:R-:W-:Y:S06]  /*03c0*/  @P0 EXIT ;  /* 0x000000000000094d */ /* 0x000fec0003800000 */
[----:B------:R-:W-:Y:S01]  /*03d0*/  STG.E.64 desc[UR4][R2.64], R14 ;  /* 0x0000000e02007986 */ /* 0x000fe2000c101b04 */
[----:B------:R-:W-:Y:S05]  /*03e0*/  EXIT ;  /* 0x000000000000794d */ /* 0x000fea0003800000 */
.L_x_0:
[----:B------:R-:W-:-:S00]  /*03f0*/  BRA `(.L_x_0) ;  /* 0xfffffffc00fc7947 */ /* 0x000fc0000383ffff */
[----:B------:R-:W-:-:S00]  /*0400*/  NOP ;  /* 0x0000000000007918 */ /* 0x000fc00000000000 */
[----:B------:R-:W-:-:S00]  /*0410*/  NOP ;  /* 0x0000000000007918 */ /* 0x000fc00000000000 */
[----:B------:R-:W-:-:S00]  /*0420*/  NOP ;  /* 0x0000000000007918 */ /* 0x000fc00000000000 */
[----:B------:R-:W-:-:S00]  /*0430*/  NOP ;  /* 0x0000000000007918 */ /* 0x000fc00000000000 */
[----:B------:R-:W-:-:S00]  /*0440*/  NOP ;  /* 0x0000000000007918 */ /* 0x000fc00000000000 */
[----:B------:R-:W-:-:S00]  /*0450*/  NOP ;  /* 0x0000000000007918 */ /* 0x000fc00000000000 */
[----:B------:R-:W-:-:S00]  /*0460*/  NOP ;  /* 0x0000000000007918 */ /* 0x000fc00000000000 */
[----:B------:R-:W-:-:S00]  /*0470*/  NOP ;  /* 0x0000000000007918 */ /* 0x000fc00000000000 */
.L_x_1:


//--------------------- .nv.global.init           --------------------------
	.section	.nv.global.init,"aw",@progbits
.nv.global.init:
	.type		_$_str,@object
	.size		_$_str,(.L_0 - _$_str)
_$_str:
        /*0000*/ 	.byte	0x5f, 0x5f, 0x43, 0x55, 0x44, 0x41, 0x5f, 0x46, 0x54, 0x5a, 0x00
.L_0:


//--------------------- .nv.constant0.triton_poi_fused_add_mul_native_layer_norm_7 --------------------------
	.section	.nv.constant0.triton_poi_fused_add_mul_native_layer_norm_7,"a",@progbits
	.sectionflags	@""
	.align	4
.nv.constant0.triton_poi_fused_add_mul_native_layer_norm_7:
	.zero		596
